	.headerflags	@"EF_CUDA_TEXMODE_UNIFIED EF_CUDA_64BIT_ADDRESS EF_CUDA_SM86 EF_CUDA_VIRTUAL_SM(EF_CUDA_SM86)"
	.elftype	@"ET_EXEC"


//--------------------- .nv.info                  --------------------------
	.section	.nv.info,"",@"SHT_CUDA_INFO"
	.align	4


	//----- nvinfo : EIATTR_REGCOUNT
	.align		4
        /*0000*/ 	.byte	0x04, 0x2f
        /*0002*/ 	.short	(.L_1 - .L_0)
	.align		4
.L_0:
        /*0004*/ 	.word	index@(triton_)
        /*0008*/ 	.word	0x00000014


	//----- nvinfo : EIATTR_MIN_STACK_SIZE
	.align		4
.L_1:
        /*000c*/ 	.byte	0x04, 0x12
        /*000e*/ 	.short	(.L_3 - .L_2)
	.align		4
.L_2:
        /*0010*/ 	.word	index@(triton_)
        /*0014*/ 	.word	0x00000000


	//----- nvinfo : EIATTR_FRAME_SIZE
	.align		4
.L_3:
        /*0018*/ 	.byte	0x04, 0x11
        /*001a*/ 	.short	(.L_5 - .L_4)
	.align		4
.L_4:
        /*001c*/ 	.word	index@(triton_)
        /*0020*/ 	.word	0x00000000


	//----- nvinfo : EIATTR_MIN_STACK_SIZE
	.align		4
.L_5:
        /*0024*/ 	.byte	0x04, 0x12
        /*0026*/ 	.short	(.L_7 - .L_6)
	.align		4
.L_6:
        /*0028*/ 	.word	index@(triton_)
        /*002c*/ 	.word	0x00000000
.L_7:


//--------------------- .nv.info.triton_          --------------------------
	.section	.nv.info.triton_,"",@"SHT_CUDA_INFO"
	.sectionflags	@""
	.align	4


	//----- nvinfo : EIATTR_CUDA_API_VERSION
	.align		4
        /*0000*/ 	.byte	0x04, 0x37
        /*0002*/ 	.short	(.L_9 - .L_8)
.L_8:
        /*0004*/ 	.word	0x0000007c


	//----- nvinfo : EIATTR_SW2861232_WAR
	.align		4
.L_9:
        /*0008*/ 	.byte	0x01, 0x35
	.zero		2


	//----- nvinfo : EIATTR_PARAM_CBANK
	.align		4
        /*000c*/ 	.byte	0x04, 0x0a
        /*000e*/ 	.short	(.L_11 - .L_10)
	.align		4
.L_10:
        /*0010*/ 	.word	index@(.nv.constant0.triton_)
        /*0014*/ 	.short	0x0160
        /*0016*/ 	.short	0x0020


	//----- nvinfo : EIATTR_CBANK_PARAM_SIZE
	.align		4
.L_11:
        /*0018*/ 	.byte	0x03, 0x19
        /*001a*/ 	.short	0x0020


	//----- nvinfo : EIATTR_KPARAM_INFO
	.align		4
        /*001c*/ 	.byte	0x04, 0x17
        /*001e*/ 	.short	(.L_13 - .L_12)
.L_12:
        /*0020*/ 	.word	0x00000000
        /*0024*/ 	.short	0x0003
        /*0026*/ 	.short	0x0018
        /*0028*/ 	.byte	0x00, 0xf4, 0x21, 0x00


	//----- nvinfo : EIATTR_KPARAM_INFO
	.align		4
.L_13:
        /*002c*/ 	.byte	0x04, 0x17
        /*002e*/ 	.short	(.L_15 - .L_14)
.L_14:
        /*0030*/ 	.word	0x00000000
        /*0034*/ 	.short	0x0002
        /*0036*/ 	.short	0x0010
        /*0038*/ 	.byte	0x00, 0xf0, 0x11, 0x00


	//----- nvinfo : EIATTR_KPARAM_INFO
	.align		4
.L_15:
        /*003c*/ 	.byte	0x04, 0x17
        /*003e*/ 	.short	(.L_17 - .L_16)
.L_16:
        /*0040*/ 	.word	0x00000000
        /*0044*/ 	.short	0x0001
        /*0046*/ 	.short	0x0008
        /*0048*/ 	.byte	0x00, 0xf4, 0x21, 0x00


	//----- nvinfo : EIATTR_KPARAM_INFO
	.align		4
.L_17:
        /*004c*/ 	.byte	0x04, 0x17
        /*004e*/ 	.short	(.L_19 - .L_18)
.L_18:
        /*0050*/ 	.word	0x00000000
        /*0054*/ 	.short	0x0000
        /*0056*/ 	.short	0x0000
        /*0058*/ 	.byte	0x00, 0xf4, 0x21, 0x00


	//----- nvinfo : EIATTR_MAXREG_COUNT
	.align		4
.L_19:
        /*005c*/ 	.byte	0x03, 0x1b
        /*005e*/ 	.short	0x00ff


	//----- nvinfo : EIATTR_EXIT_INSTR_OFFSETS
	.align		4
        /*0060*/ 	.byte	0x04, 0x1c
        /*0062*/ 	.short	(.L_21 - .L_20)


	//   ....[0]....
.L_20:
        /*0064*/ 	.word	0x00000260


	//----- nvinfo : EIATTR_REQNTID
	.align		4
.L_21:
        /*0068*/ 	.byte	0x04, 0x10
        /*006a*/ 	.short	(.L_23 - .L_22)
.L_22:
        /*006c*/ 	.word	0x00000040
        /*0070*/ 	.word	0x00000001
        /*0074*/ 	.word	0x00000001
.L_23:


//--------------------- .nv.callgraph             --------------------------
	.section	.nv.callgraph,"",@"SHT_CUDA_CALLGRAPH"
	.align	4
	.sectionentsize	8
	.align		4
        /*0000*/ 	.word	0x00000000
	.align		4
        /*0004*/ 	.word	0xffffffff
	.align		4
        /*0008*/ 	.word	0x00000000
	.align		4
        /*000c*/ 	.word	0xfffffffe
	.align		4
        /*0010*/ 	.word	0x00000000
	.align		4
        /*0014*/ 	.word	0xfffffffd
	.align		4
        /*0018*/ 	.word	0x00000000
	.align		4
        /*001c*/ 	.word	0xfffffffc


//--------------------- .nv.rel.action            --------------------------
	.section	.nv.rel.action,"",@"SHT_CUDA_RELOCINFO"
	.align	8
	.sectionentsize	8
        /*0000*/ 	.byte	0x73, 0x00, 0x00, 0x00, 0x00, 0x00, 0x00, 0x00, 0x00, 0x00, 0x00, 0x11, 0x25, 0x00, 0x05, 0x36


//--------------------- .nv.constant0.triton_     --------------------------
	.section	.nv.constant0.triton_,"a",@progbits
	.sectionflags	@""
	.align	4
.nv.constant0.triton_:
	.zero		384


//--------------------- .text.triton_             --------------------------
	.section	.text.triton_,"ax",@progbits
	.sectioninfo	@"SHI_REGISTERS=20"
	.align	128
        .global         triton_
        .type           triton_,@function
        .size           triton_,(.L_x_1 - triton_)
        .other          triton_,@"STO_CUDA_ENTRY STV_DEFAULT"
triton_:
.text.triton_:
[----:B------:R-:W-:Y:S02]  /*0000*/  IMAD.MOV.U32 R1, RZ, RZ, c[0x0][0x28] ;  /* 0x00000a00ff017624 */ /* 0x000fe400078e00ff */
[----:B------:R-:W0:Y:S01]  /*0010*/  S2R R0, SR_TID.X ;  /* 0x0000000000007919 */ /* 0x000e220000002100 */
[----:B------:R-:W-:Y:S01]  /*0020*/  IMAD.MOV.U32 R17, RZ, RZ, 0x2 ;  /* 0x00000002ff117424 */ /* 0x000fe200078e00ff */
[----:B------:R-:W-:Y:S02]  /*0030*/  ULDC.64 UR4, c[0x0][0x118] ;  /* 0x0000460000047ab9 */ /* 0x000fe40000000a00 */
[----:B------:R-:W1:Y:S01]  /*0040*/  S2R R3, SR_CTAID.X ;  /* 0x0000000000037919 */ /* 0x000e620000002500 */
[----:B0-----:R-:W-:Y:S01]  /*0050*/  IMAD.SHL.U32 R0, R0, 0x8, RZ ;  /* 0x0000000800007824 */ /* 0x001fe200078e00ff */
[----:B-1----:R-:W-:-:S04]  /*0060*/  SHF.R.S32.HI R2, RZ, 0x15, R3 ;  /* 0x00000015ff027819 */ /* 0x002fc80000011403 */
[----:B------:R-:W-:-:S05]  /*0070*/  LOP3.LUT R0, R0, 0x1f8, RZ, 0xc0, !PT ;  /* 0x000001f800007812 */ /* 0x000fca00078ec0ff */
[----:B------:R-:W-:Y:S01]  /*0080*/  IMAD R0, R3, 0x400, R0 ;  /* 0x0000040003007824 */ /* 0x000fe200078e0200 */
[----:B------:R-:W-:-:S04]  /*0090*/  SGXT R3, R2, 0x1 ;  /* 0x000000010203781a */ /* 0x000fc80000000200 */
[----:B------:R-:W-:Y:S02]  /*00a0*/  IADD3 R2, R0, 0x200, RZ ;  /* 0x0000020000027810 */ /* 0x000fe40007ffe0ff */
[C---:B------:R-:W-:Y:S02]  /*00b0*/  LEA.HI R4, R3.reuse, R0, RZ, 0x6 ;  /* 0x0000000003047211 */ /* 0x040fe400078f30ff */
[CC--:B------:R-:W-:Y:S02]  /*00c0*/  LEA.HI R6, R3.reuse, R2.reuse, RZ, 0x6 ;  /* 0x0000000203067211 */ /* 0x0c0fe400078f30ff */
[----:B------:R-:W-:Y:S02]  /*00d0*/  SHF.R.S32.HI R5, RZ, 0x6, R4 ;  /* 0x00000006ff057819 */ /* 0x000fe40000011404 */
[----:B------:R-:W-:Y:S02]  /*00e0*/  SHF.R.S32.HI R6, RZ, 0x6, R6 ;  /* 0x00000006ff067819 */ /* 0x000fe40000011406 */
[----:B------:R-:W-:-:S02]  /*00f0*/  LEA.HI R9, R3, R2, RZ, 0xc ;  /* 0x0000000203097211 */ /* 0x000fc400078f60ff */
[----:B------:R-:W-:Y:S02]  /*0100*/  LEA.HI R7, R3, R0, RZ, 0xc ;  /* 0x0000000003077211 */ /* 0x000fe400078f60ff */
[----:B------:R-:W-:Y:S02]  /*0110*/  LEA.HI R2, R5, R5, RZ, 0x6 ;  /* 0x0000000505027211 */ /* 0x000fe400078f30ff */
[----:B------:R-:W-:Y:S02]  /*0120*/  LOP3.LUT R3, R4, 0xffffffc0, RZ, 0xc0, !PT ;  /* 0xffffffc004037812 */ /* 0x000fe400078ec0ff */
[----:B------:R-:W-:Y:S02]  /*0130*/  LEA.HI R4, R6, R6, RZ, 0x6 ;  /* 0x0000000606047211 */ /* 0x000fe400078f30ff */
[----:B------:R-:W-:Y:S01]  /*0140*/  SHF.R.S32.HI R8, RZ, 0xc, R7 ;  /* 0x0000000cff087819 */ /* 0x000fe20000011407 */
[----:B------:R-:W-:Y:S01]  /*0150*/  IMAD.IADD R3, R0, 0x1, -R3 ;  /* 0x0000000100037824 */ /* 0x000fe200078e0a03 */
[----:B------:R-:W-:-:S02]  /*0160*/  LOP3.LUT R2, R2, 0x1ffc0, RZ, 0xc0, !PT ;  /* 0x0001ffc002027812 */ /* 0x000fc400078ec0ff */
[----:B------:R-:W-:Y:S02]  /*0170*/  SHF.R.S32.HI R10, RZ, 0xc, R9 ;  /* 0x0000000cff0a7819 */ /* 0x000fe40000011409 */
[----:B------:R-:W-:Y:S01]  /*0180*/  LOP3.LUT R7, R4, 0x1ffc0, RZ, 0xc0, !PT ;  /* 0x0001ffc004077812 */ /* 0x000fe200078ec0ff */
[----:B------:R-:W-:Y:S02]  /*0190*/  IMAD.IADD R2, R5, 0x1, -R2 ;  /* 0x0000000105027824 */ /* 0x000fe400078e0a02 */
[--C-:B------:R-:W-:Y:S02]  /*01a0*/  IMAD R5, R8, 0x40, R3.reuse ;  /* 0x0000004008057824 */ /* 0x100fe400078e0203 */
[----:B------:R-:W-:Y:S02]  /*01b0*/  IMAD R10, R10, 0x40, R3 ;  /* 0x000000400a0a7824 */ /* 0x000fe400078e0203 */
[----:B------:R-:W-:Y:S02]  /*01c0*/  IMAD.IADD R7, R6, 0x1, -R7 ;  /* 0x0000000106077824 */ /* 0x000fe400078e0a07 */
[----:B------:R-:W-:-:S02]  /*01d0*/  IMAD R2, R2, 0x8000, R5 ;  /* 0x0000800002027824 */ /* 0x000fc400078e0205 */
[----:B------:R-:W-:Y:S02]  /*01e0*/  IMAD R4, R7, 0x8000, R10 ;  /* 0x0000800007047824 */ /* 0x000fe400078e020a */
[----:B------:R-:W-:-:S04]  /*01f0*/  IMAD.WIDE R2, R2, R17, c[0x0][0x160] ;  /* 0x0000580002027625 */ /* 0x000fc800078e0211 */
[-C--:B------:R-:W-:Y:S01]  /*0200*/  IMAD.WIDE R4, R4, R17.reuse, c[0x0][0x160] ;  /* 0x0000580004047625 */ /* 0x080fe200078e0211 */
[----:B------:R-:W2:Y:S04]  /*0210*/  LDG.E.128 R8, [R2.64] ;  /* 0x0000000402087981 */ /* 0x000ea8000c1e1d00 */
[----:B------:R-:W3:Y:S01]  /*0220*/  LDG.E.128 R12, [R4.64] ;  /* 0x00000004040c7981 */ /* 0x000ee2000c1e1d00 */
[----:B------:R-:W-:-:S05]  /*0230*/  IMAD.WIDE R6, R0, R17, c[0x0][0x168] ;  /* 0x00005a0000067625 */ /* 0x000fca00078e0211 */
[----:B--2---:R-:W-:Y:S04]  /*0240*/  STG.E.128 [R6.64], R8 ;  /* 0x0000000806007986 */ /* 0x004fe8000c101d04 */
[----:B---3--:R-:W-:Y:S01]  /*0250*/  STG.E.128 [R6.64+0x400], R12 ;  /* 0x0004000c06007986 */ /* 0x008fe2000c101d04 */
[----:B------:R-:W-:Y:S05]  /*0260*/  EXIT ;  /* 0x000000000000794d */ /* 0x000fea0003800000 */
.L_x_0:
[----:B------:R-:W-:-:S00]  /*0270*/  BRA `(.L_x_0) ;  /* 0xfffffff000007947 */ /* 0x000fc0000383ffff */
[----:B------:R-:W-:-:S00]  /*0280*/  NOP ;  /* 0x0000000000007918 */ /* 0x000fc00000000000 */
[----:B------:R-:W-:-:S00]  /*0290*/  NOP ;  /* 0x0000000000007918 */ /* 0x000fc00000000000 */
[----:B------:R-:W-:-:S00]  /*02a0*/  NOP ;  /* 0x0000000000007918 */ /* 0x000fc00000000000 */
[----:B------:R-:W-:-:S00]  /*02b0*/  NOP ;  /* 0x0000000000007918 */ /* 0x000fc00000000000 */
[----:B------:R-:W-:-:S00]  /*02c0*/  NOP ;  /* 0x0000000000007918 */ /* 0x000fc00000000000 */
[----:B------:R-:W-:-:S00]  /*02d0*/  NOP ;  /* 0x0000000000007918 */ /* 0x000fc00000000000 */
[----:B------:R-:W-:-:S00]  /*02e0*/  NOP ;  /* 0x0000000000007918 */ /* 0x000fc00000000000 */
[----:B------:R-:W-:-:S00]  /*02f0*/  NOP ;  /* 0x0000000000007918 */ /* 0x000fc00000000000 */
.L_x_1:
